	.headerflags	@"EF_CUDA_TEXMODE_UNIFIED EF_CUDA_64BIT_ADDRESS EF_CUDA_ACCELERATORS EF_CUDA_SM90 EF_CUDA_VIRTUAL_SM(EF_CUDA_SM90)"
	.elftype	@"ET_EXEC"


//--------------------- .nv.info                  --------------------------
	.section	.nv.info,"",@"SHT_CUDA_INFO"
	.align	4


	//----- nvinfo : EIATTR_REGCOUNT
	.align		4
        /*0000*/ 	.byte	0x04, 0x2f
        /*0002*/ 	.short	(.L_3 - .L_2)
	.align		4
.L_2:
        /*0004*/ 	.word	index@(triton_poi_fused__native_batch_norm_legit_no_training_add_51)
        /*0008*/ 	.word	0x0000001a


	//----- nvinfo : EIATTR_MIN_STACK_SIZE
	.align		4
.L_3:
        /*000c*/ 	.byte	0x04, 0x12
        /*000e*/ 	.short	(.L_5 - .L_4)
	.align		4
.L_4:
        /*0010*/ 	.word	index@(triton_poi_fused__native_batch_norm_legit_no_training_add_51)
        /*0014*/ 	.word	0x00000000


	//----- nvinfo : EIATTR_FRAME_SIZE
	.align		4
.L_5:
        /*0018*/ 	.byte	0x04, 0x11
        /*001a*/ 	.short	(.L_7 - .L_6)
	.align		4
.L_6:
        /*001c*/ 	.word	index@(triton_poi_fused__native_batch_norm_legit_no_training_add_51)
        /*0020*/ 	.word	0x00000000


	//----- nvinfo : EIATTR_MIN_STACK_SIZE
	.align		4
.L_7:
        /*0024*/ 	.byte	0x04, 0x12
        /*0026*/ 	.short	(.L_9 - .L_8)
	.align		4
.L_8:
        /*0028*/ 	.word	index@(triton_poi_fused__native_batch_norm_legit_no_training_add_51)
        /*002c*/ 	.word	0x00000000
.L_9:


//--------------------- .nv.info.triton_poi_fused__native_batch_norm_legit_no_training_add_51 --------------------------
	.section	.nv.info.triton_poi_fused__native_batch_norm_legit_no_training_add_51,"",@"SHT_CUDA_INFO"
	.sectionflags	@""
	.align	4


	//----- nvinfo : EIATTR_CUDA_API_VERSION
	.align		4
        /*0000*/ 	.byte	0x04, 0x37
        /*0002*/ 	.short	(.L_11 - .L_10)
.L_10:
        /*0004*/ 	.word	0x0000007c


	//----- nvinfo : EIATTR_KPARAM_INFO
	.align		4
.L_11:
        /*0008*/ 	.byte	0x04, 0x17
        /*000a*/ 	.short	(.L_13 - .L_12)
.L_12:
        /*000c*/ 	.word	0x00000000
        /*0010*/ 	.short	0x0007
        /*0012*/ 	.short	0x0038
        /*0014*/ 	.byte	0x00, 0xf0, 0x11, 0x00


	//----- nvinfo : EIATTR_KPARAM_INFO
	.align		4
.L_13:
        /*0018*/ 	.byte	0x04, 0x17
        /*001a*/ 	.short	(.L_15 - .L_14)
.L_14:
        /*001c*/ 	.word	0x00000000
        /*0020*/ 	.short	0x0006
        /*0022*/ 	.short	0x0030
        /*0024*/ 	.byte	0x00, 0xf4, 0x21, 0x00


	//----- nvinfo : EIATTR_KPARAM_INFO
	.align		4
.L_15:
        /*0028*/ 	.byte	0x04, 0x17
        /*002a*/ 	.short	(.L_17 - .L_16)
.L_16:
        /*002c*/ 	.word	0x00000000
        /*0030*/ 	.short	0x0005
        /*0032*/ 	.short	0x0028
        /*0034*/ 	.byte	0x00, 0xf4, 0x21, 0x00


	//----- nvinfo : EIATTR_KPARAM_INFO
	.align		4
.L_17:
        /*0038*/ 	.byte	0x04, 0x17
        /*003a*/ 	.short	(.L_19 - .L_18)
.L_18:
        /*003c*/ 	.word	0x00000000
        /*0040*/ 	.short	0x0004
        /*0042*/ 	.short	0x0020
        /*0044*/ 	.byte	0x00, 0xf4, 0x21, 0x00


	//----- nvinfo : EIATTR_KPARAM_INFO
	.align		4
.L_19:
        /*0048*/ 	.byte	0x04, 0x17
        /*004a*/ 	.short	(.L_21 - .L_20)
.L_20:
        /*004c*/ 	.word	0x00000000
        /*0050*/ 	.short	0x0003
        /*0052*/ 	.short	0x0018
        /*0054*/ 	.byte	0x00, 0xf4, 0x21, 0x00


	//----- nvinfo : EIATTR_KPARAM_INFO
	.align		4
.L_21:
        /*0058*/ 	.byte	0x04, 0x17
        /*005a*/ 	.short	(.L_23 - .L_22)
.L_22:
        /*005c*/ 	.word	0x00000000
        /*0060*/ 	.short	0x0002
        /*0062*/ 	.short	0x0010
        /*0064*/ 	.byte	0x00, 0xf4, 0x21, 0x00


	//----- nvinfo : EIATTR_KPARAM_INFO
	.align		4
.L_23:
        /*0068*/ 	.byte	0x04, 0x17
        /*006a*/ 	.short	(.L_25 - .L_24)
.L_24:
        /*006c*/ 	.word	0x00000000
        /*0070*/ 	.short	0x0001
        /*0072*/ 	.short	0x0008
        /*0074*/ 	.byte	0x00, 0xf4, 0x21, 0x00


	//----- nvinfo : EIATTR_KPARAM_INFO
	.align		4
.L_25:
        /*0078*/ 	.byte	0x04, 0x17
        /*007a*/ 	.short	(.L_27 - .L_26)
.L_26:
        /*007c*/ 	.word	0x00000000
        /*0080*/ 	.short	0x0000
        /*0082*/ 	.short	0x0000
        /*0084*/ 	.byte	0x00, 0xf4, 0x21, 0x00


	//----- nvinfo : EIATTR_SPARSE_MMA_MASK
	.align		4
.L_27:
        /*0088*/ 	.byte	0x03, 0x50
        /*008a*/ 	.short	0x0000


	//----- nvinfo : EIATTR_MAXREG_COUNT
	.align		4
        /*008c*/ 	.byte	0x03, 0x1b
        /*008e*/ 	.short	0x00ff


	//----- nvinfo : EIATTR_EXIT_INSTR_OFFSETS
	.align		4
        /*0090*/ 	.byte	0x04, 0x1c
        /*0092*/ 	.short	(.L_29 - .L_28)


	//   ....[0]....
.L_28:
        /*0094*/ 	.word	0x00000430


	//   ....[1]....
        /*0098*/ 	.word	0x00000450


	//----- nvinfo : EIATTR_REQNTID
	.align		4
.L_29:
        /*009c*/ 	.byte	0x04, 0x10
        /*009e*/ 	.short	(.L_31 - .L_30)
.L_30:
        /*00a0*/ 	.word	0x00000080
        /*00a4*/ 	.word	0x00000001
        /*00a8*/ 	.word	0x00000001


	//----- nvinfo : EIATTR_CBANK_PARAM_SIZE
	.align		4
.L_31:
        /*00ac*/ 	.byte	0x03, 0x19
        /*00ae*/ 	.short	0x003c


	//----- nvinfo : EIATTR_PARAM_CBANK
	.align		4
        /*00b0*/ 	.byte	0x04, 0x0a
        /*00b2*/ 	.short	(.L_33 - .L_32)
	.align		4
.L_32:
        /*00b4*/ 	.word	index@(.nv.constant0.triton_poi_fused__native_batch_norm_legit_no_training_add_51)
        /*00b8*/ 	.short	0x0210
        /*00ba*/ 	.short	0x003c


	//----- nvinfo : EIATTR_SW_WAR
	.align		4
.L_33:
        /*00bc*/ 	.byte	0x04, 0x36
        /*00be*/ 	.short	(.L_35 - .L_34)
.L_34:
        /*00c0*/ 	.word	0x00000008
.L_35:


//--------------------- .nv.callgraph             --------------------------
	.section	.nv.callgraph,"",@"SHT_CUDA_CALLGRAPH"
	.align	4
	.sectionentsize	8
	.align		4
        /*0000*/ 	.word	0x00000000
	.align		4
        /*0004*/ 	.word	0xffffffff
	.align		4
        /*0008*/ 	.word	0x00000000
	.align		4
        /*000c*/ 	.word	0xfffffffe
	.align		4
        /*0010*/ 	.word	0x00000000
	.align		4
        /*0014*/ 	.word	0xfffffffd
	.align		4
        /*0018*/ 	.word	0x00000000
	.align		4
        /*001c*/ 	.word	0xfffffffc


//--------------------- .nv.constant4             --------------------------
	.section	.nv.constant4,"a",@progbits
	.align	8
	.align		8
.nv.constant4:
        /*0000*/ 	.dword	_$_str
	.align		8
        /*0008*/ 	.dword	_$_str_$_2


//--------------------- .text.triton_poi_fused__native_batch_norm_legit_no_training_add_51 --------------------------
	.section	.text.triton_poi_fused__native_batch_norm_legit_no_training_add_51,"ax",@progbits
	.align	128
        .global         triton_poi_fused__native_batch_norm_legit_no_training_add_51
        .type           triton_poi_fused__native_batch_norm_legit_no_training_add_51,@function
        .size           triton_poi_fused__native_batch_norm_legit_no_training_add_51,(.L_x_1 - triton_poi_fused__native_batch_norm_legit_no_training_add_51)
        .other          triton_poi_fused__native_batch_norm_legit_no_training_add_51,@"STO_CUDA_ENTRY STV_DEFAULT"
triton_poi_fused__native_batch_norm_legit_no_training_add_51:
.text.triton_poi_fused__native_batch_norm_legit_no_training_add_51:
[----:B------:R-:W0:Y:S01]  /*0000*/  LDC R1, c[0x0][0x28] ;  /* 0x00000a00ff017b82 */ /* 0x000e220000000800 */
[----:B------:R-:W1:Y:S07]  /*0010*/  S2R R0, SR_TID.X ;  /* 0x0000000000007919 */ /* 0x000e6e0000002100 */
[----:B------:R-:W2:Y:S01]  /*0020*/  LDC.64 R12, c[0x0][0x228] ;  /* 0x00008a00ff0c7b82 */ /* 0x000ea20000000a00 */
[----:B------:R-:W-:Y:S01]  /*0030*/  CS2R R4, SRZ ;  /* 0x0000000000047805 */ /* 0x000fe2000001ff00 */
[----:B------:R-:W-:Y:S01]  /*0040*/  ULDC.64 UR4, c[0x0][0x208] ;  /* 0x0000820000047ab9 */ /* 0x000fe20000000a00 */
[----:B------:R-:W3:Y:S05]  /*0050*/  S2R R3, SR_CTAID.X ;  /* 0x0000000000037919 */ /* 0x000eea0000002500 */
[----:B------:R-:W4:Y:S08]  /*0060*/  LDC.64 R16, c[0x0][0x218] ;  /* 0x00008600ff107b82 */ /* 0x000f300000000a00 */
[----:B------:R-:W5:Y:S08]  /*0070*/  LDC.64 R18, c[0x0][0x220] ;  /* 0x00008800ff127b82 */ /* 0x000f700000000a00 */
[----:B------:R-:W5:Y:S01]  /*0080*/  LDC.64 R20, c[0x0][0x230] ;  /* 0x00008c00ff147b82 */ /* 0x000f620000000a00 */
[----:B-1----:R-:W-:-:S07]  /*0090*/  SHF.L.U32 R0, R0, 0x1, RZ ;  /* 0x0000000100007819 */ /* 0x002fce00000006ff */
[----:B------:R-:W1:Y:S01]  /*00a0*/  LDC.64 R22, c[0x0][0x238] ;  /* 0x00008e00ff167b82 */ /* 0x000e620000000a00 */
[----:B------:R-:W-:-:S04]  /*00b0*/  LOP3.LUT R0, R0, 0xfe, RZ, 0xc0, !PT ;  /* 0x000000fe00007812 */ /* 0x000fc800078ec0ff */
[----:B---3--:R-:W-:-:S03]  /*00c0*/  LEA R0, R3, R0, 0x8 ;  /* 0x0000000003007211 */ /* 0x008fc600078e40ff */
[----:B------:R-:W3:Y:S01]  /*00d0*/  LDC.64 R8, c[0x0][0x210] ;  /* 0x00008400ff087b82 */ /* 0x000ee20000000a00 */
[C---:B------:R-:W-:Y:S01]  /*00e0*/  ISETP.GE.AND P4, PT, R0.reuse, 0x600, PT ;  /* 0x000006000000780c */ /* 0x040fe20003f86270 */
[----:B------:R-:W-:-:S05]  /*00f0*/  IMAD.HI R2, R0, 0x2aaaaaab, RZ ;  /* 0x2aaaaaab00027827 */ /* 0x000fca00078e02ff */
[----:B------:R-:W-:-:S04]  /*0100*/  SHF.R.U32.HI R3, RZ, 0x1f, R2 ;  /* 0x0000001fff037819 */ /* 0x000fc80000011602 */
[----:B------:R-:W-:-:S05]  /*0110*/  LEA.HI R3, R2, R3, RZ, 0x1c ;  /* 0x0000000302037211 */ /* 0x000fca00078fe0ff */
[----:B------:R-:W-:-:S04]  /*0120*/  IMAD R10, R3, -0x60, R0 ;  /* 0xffffffa0030a7824 */ /* 0x000fc800078e0200 */
[----:B--2---:R-:W-:-:S05]  /*0130*/  IMAD.WIDE R12, R10, 0x4, R12 ;  /* 0x000000040a0c7825 */ /* 0x004fca00078e020c */
[----:B------:R2:W3:Y:S01]  /*0140*/  @!P4 LDG.E.EL.64 R4, desc[UR4][R12.64] ;  /* 0x000000040c04c981 */ /* 0x0004e2000c2e1b00 */
[----:B------:R-:W-:Y:S02]  /*0150*/  CS2R R2, SRZ ;  /* 0x0000000000027805 */ /* 0x000fe4000001ff00 */
[----:B------:R-:W-:Y:S01]  /*0160*/  CS2R R6, SRZ ;  /* 0x0000000000067805 */ /* 0x000fe2000001ff00 */
[----:B----4-:R-:W-:-:S04]  /*0170*/  IMAD.WIDE R16, R0, 0x4, R16 ;  /* 0x0000000400107825 */ /* 0x010fc800078e0210 */
[C---:B-----5:R-:W-:Y:S01]  /*0180*/  IMAD.WIDE R18, R10.reuse, 0x4, R18 ;  /* 0x000000040a127825 */ /* 0x060fe200078e0212 */
[----:B------:R-:W4:Y:S01]  /*0190*/  @!P4 LDG.E.64 R2, desc[UR4][R16.64] ;  /* 0x000000041002c981 */ /* 0x000f22000c1e1b00 */
[----:B--2---:R-:W-:Y:S02]  /*01a0*/  CS2R R12, SRZ ;  /* 0x00000000000c7805 */ /* 0x004fe4000001ff00 */
[C---:B0-----:R-:W-:Y:S01]  /*01b0*/  IMAD.WIDE R20, R10.reuse, 0x4, R20 ;  /* 0x000000040a147825 */ /* 0x041fe200078e0214 */
[----:B------:R-:W4:Y:S03]  /*01c0*/  @!P4 LDG.E.EL.64 R6, desc[UR4][R18.64] ;  /* 0x000000041206c981 */ /* 0x000f26000c2e1b00 */
[----:B-1----:R-:W-:Y:S01]  /*01d0*/  IMAD.WIDE R22, R10, 0x4, R22 ;  /* 0x000000040a167825 */ /* 0x002fe200078e0216 */
[----:B------:R-:W-:Y:S02]  /*01e0*/  CS2R R10, SRZ ;  /* 0x00000000000a7805 */ /* 0x000fe4000001ff00 */
[----:B------:R-:W-:Y:S01]  /*01f0*/  CS2R R14, SRZ ;  /* 0x00000000000e7805 */ /* 0x000fe2000001ff00 */
[----:B------:R-:W2:Y:S01]  /*0200*/  @!P4 LDG.E.EL.64 R12, desc[UR4][R20.64] ;  /* 0x00000004140cc981 */ /* 0x000ea2000c2e1b00 */
[----:B---3--:R-:W-:-:S03]  /*0210*/  IMAD.WIDE R8, R0, 0x4, R8 ;  /* 0x0000000400087825 */ /* 0x008fc600078e0208 */
[----:B------:R-:W2:Y:S04]  /*0220*/  @!P4 LDG.E.EL.64 R10, desc[UR4][R22.64] ;  /* 0x00000004160ac981 */ /* 0x000ea8000c2e1b00 */
[----:B------:R0:W3:Y:S02]  /*0230*/  @!P4 LDG.E.64 R14, desc[UR4][R8.64] ;  /* 0x00000004080ec981 */ /* 0x0000e4000c1e1b00 */
[----:B0-----:R-:W-:Y:S01]  /*0240*/  HFMA2.MMA R8, -RZ, RZ, 1.625, 0 ;  /* 0x3e800000ff087435 */ /* 0x001fe200000001ff */
[----:B------:R-:W-:Y:S01]  /*0250*/  FADD R4, R4, 9.9999997473787516356e-06 ;  /* 0x3727c5ac04047421 */ /* 0x000fe20000000000 */
[----:B------:R-:W-:-:S03]  /*0260*/  FADD R5, R5, 9.9999997473787516356e-06 ;  /* 0x3727c5ac05057421 */ /* 0x000fc60000000000 */
[----:B------:R-:W0:Y:S08]  /*0270*/  MUFU.SQRT R16, R4 ;  /* 0x0000000400107308 */ /* 0x000e300000002000 */
[----:B------:R1:W5:Y:S01]  /*0280*/  MUFU.SQRT R17, R5 ;  /* 0x0000000500117308 */ /* 0x0003620000002000 */
[----:B----4-:R-:W-:Y:S01]  /*0290*/  FADD R3, -R7, R3 ;  /* 0x0000000307037221 */ /* 0x010fe20000000100 */
[----:B------:R-:W-:Y:S01]  /*02a0*/  FADD R2, -R6, R2 ;  /* 0x0000000206027221 */ /* 0x000fe20000000100 */
[----:B0-----:R-:W-:-:S02]  /*02b0*/  FSETP.GT.AND P0, PT, R16, 8.50705917302346158658e+37, PT ;  /* 0x7e8000001000780b */ /* 0x001fc40003f04000 */
[----:B------:R-:W-:Y:S01]  /*02c0*/  FSETP.GEU.AND P2, PT, R16, 1.175494350822287508e-38, PT ;  /* 0x008000001000780b */ /* 0x000fe20003f4e000 */
[----:B-1----:R-:W0:Y:S01]  /*02d0*/  LDC.64 R4, c[0x0][0x240] ;  /* 0x00009000ff047b82 */ /* 0x002e220000000a00 */
[C---:B------:R-:W-:Y:S02]  /*02e0*/  FSEL R9, R8.reuse, 1, P0 ;  /* 0x3f80000008097808 */ /* 0x040fe40000000000 */
[C---:B-----5:R-:W-:Y:S02]  /*02f0*/  FSETP.GT.AND P1, PT, R17.reuse, 8.50705917302346158658e+37, PT ;  /* 0x7e8000001100780b */ /* 0x060fe40003f24000 */
[----:B------:R-:W-:Y:S02]  /*0300*/  FSETP.GEU.AND P3, PT, R17, 1.175494350822287508e-38, PT ;  /* 0x008000001100780b */ /* 0x000fe40003f6e000 */
[----:B------:R-:W-:-:S03]  /*0310*/  FSEL R8, R8, 1, P1 ;  /* 0x3f80000008087808 */ /* 0x000fc60000800000 */
[----:B------:R-:W-:Y:S02]  /*0320*/  @P0 FMUL R16, R16, 0.25 ;  /* 0x3e80000010100820 */ /* 0x000fe40000400000 */
[----:B------:R-:W-:Y:S02]  /*0330*/  @!P2 FMUL R9, R9, 16777216 ;  /* 0x4b8000000909a820 */ /* 0x000fe40000400000 */
[----:B------:R-:W-:Y:S02]  /*0340*/  @!P2 FMUL R16, R16, 16777216 ;  /* 0x4b8000001010a820 */ /* 0x000fe40000400000 */
[----:B------:R-:W-:-:S04]  /*0350*/  @P1 FMUL R17, R17, 0.25 ;  /* 0x3e80000011111820 */ /* 0x000fc80000400000 */
[----:B------:R-:W1:Y:S01]  /*0360*/  MUFU.RCP R16, R16 ;  /* 0x0000001000107308 */ /* 0x000e620000001000 */
[----:B------:R-:W-:Y:S01]  /*0370*/  @!P3 FMUL R8, R8, 16777216 ;  /* 0x4b8000000808b820 */ /* 0x000fe20000400000 */
[----:B------:R-:W-:Y:S01]  /*0380*/  @!P3 FMUL R17, R17, 16777216 ;  /* 0x4b8000001111b820 */ /* 0x000fe20000400000 */
[----:B0-----:R-:W-:-:S05]  /*0390*/  IMAD.WIDE R4, R0, 0x4, R4 ;  /* 0x0000000400047825 */ /* 0x001fca00078e0204 */
[----:B------:R-:W0:Y:S01]  /*03a0*/  MUFU.RCP R17, R17 ;  /* 0x0000001100117308 */ /* 0x000e220000001000 */
[----:B-1----:R-:W-:-:S04]  /*03b0*/  FMUL R9, R16, R9 ;  /* 0x0000000910097220 */ /* 0x002fc80000400000 */
[----:B------:R-:W-:Y:S01]  /*03c0*/  FMUL R9, R2, R9 ;  /* 0x0000000902097220 */ /* 0x000fe20000400000 */
[----:B0-----:R-:W-:-:S03]  /*03d0*/  FMUL R8, R17, R8 ;  /* 0x0000000811087220 */ /* 0x001fc60000400000 */
[----:B--2---:R-:W-:Y:S01]  /*03e0*/  FFMA R9, R9, R12, R10 ;  /* 0x0000000c09097223 */ /* 0x004fe2000000000a */
[----:B------:R-:W-:-:S03]  /*03f0*/  FMUL R8, R3, R8 ;  /* 0x0000000803087220 */ /* 0x000fc60000400000 */
[----:B---3--:R-:W-:Y:S01]  /*0400*/  FADD R14, R9, R14 ;  /* 0x0000000e090e7221 */ /* 0x008fe20000000000 */
[----:B------:R-:W-:-:S04]  /*0410*/  FFMA R8, R8, R13, R11 ;  /* 0x0000000d08087223 */ /* 0x000fc8000000000b */
[----:B------:R-:W-:Y:S01]  /*0420*/  FADD R15, R8, R15 ;  /* 0x0000000f080f7221 */ /* 0x000fe20000000000 */
[----:B------:R-:W-:Y:S06]  /*0430*/  @P4 EXIT ;  /* 0x000000000000494d */ /* 0x000fec0003800000 */
[----:B------:R-:W-:Y:S01]  /*0440*/  STG.E.64 desc[UR4][R4.64], R14 ;  /* 0x0000000e04007986 */ /* 0x000fe2000c101b04 */
[----:B------:R-:W-:Y:S05]  /*0450*/  EXIT ;  /* 0x000000000000794d */ /* 0x000fea0003800000 */
.L_x_0:
[----:B------:R-:W-:-:S00]  /*0460*/  BRA `(.L_x_0) ;  /* 0xfffffffc00fc7947 */ /* 0x000fc0000383ffff */
[----:B------:R-:W-:-:S00]  /*0470*/  NOP ;  /* 0x0000000000007918 */ /* 0x000fc00000000000 */
        /* <DEDUP_REMOVED lines=8> */
.L_x_1:


//--------------------- .nv.global.init           --------------------------
	.section	.nv.global.init,"aw",@progbits
.nv.global.init:
	.type		_$_str,@object
	.size		_$_str,(_$_str_$_2 - _$_str)
_$_str:
        /*0000*/ 	.byte	0x5f, 0x5f, 0x43, 0x55, 0x44, 0x41, 0x5f, 0x46, 0x54, 0x5a, 0x00
	.type		_$_str_$_2,@object
	.size		_$_str_$_2,(.L_1 - _$_str_$_2)
_$_str_$_2:
        /*000b*/ 	.byte	0x5f, 0x5f, 0x43, 0x55, 0x44, 0x41, 0x5f, 0x50, 0x52, 0x45, 0x43, 0x5f, 0x53, 0x51, 0x52, 0x54
        /*001b*/ 	.byte	0x00
.L_1:


//--------------------- .nv.constant0.triton_poi_fused__native_batch_norm_legit_no_training_add_51 --------------------------
	.section	.nv.constant0.triton_poi_fused__native_batch_norm_legit_no_training_add_51,"a",@progbits
	.sectionflags	@""
	.align	4
.nv.constant0.triton_poi_fused__native_batch_norm_legit_no_training_add_51:
	.zero		588
